//
// Generated by NVIDIA NVVM Compiler
//
// Compiler Build ID: CL-36424714
// Cuda compilation tools, release 13.0, V13.0.88
// Based on NVVM 20.0.0
//

.version 9.0
.target sm_100
.address_size 64

	// .globl	_Z9reduce_v2ILi256EEvPiS0_m
// _ZZ9reduce_v2ILi256EEvPiS0_mE4smem has been demoted

.visible .entry _Z9reduce_v2ILi256EEvPiS0_m(
	.param .u64 .ptr .align 1 _Z9reduce_v2ILi256EEvPiS0_m_param_0,
	.param .u64 .ptr .align 1 _Z9reduce_v2ILi256EEvPiS0_m_param_1,
	.param .u64 _Z9reduce_v2ILi256EEvPiS0_m_param_2
)
{
	.reg .pred 	%p<5>;
	.reg .b32 	%r<16>;
	.reg .b32 	%f<6>;
	.reg .b64 	%rd<9>;
	// demoted variable
	.shared .align 4 .b8 _ZZ9reduce_v2ILi256EEvPiS0_mE4smem[1024];
	ld.param.u64 	%rd2, [_Z9reduce_v2ILi256EEvPiS0_m_param_0];
	ld.param.u64 	%rd1, [_Z9reduce_v2ILi256EEvPiS0_m_param_1];
	cvta.to.global.u64 	%rd3, %rd2;
	mov.u32 	%r1, %tid.x;
	mov.u32 	%r2, %ctaid.x;
	shl.b32 	%r7, %r2, 8;
	add.s32 	%r8, %r7, %r1;
	mul.wide.s32 	%rd4, %r8, 4;
	add.s64 	%rd5, %rd3, %rd4;
	ld.global.u32 	%r9, [%rd5];
	cvt.rn.f32.s32 	%f1, %r9;
	shl.b32 	%r10, %r1, 2;
	mov.u32 	%r11, _ZZ9reduce_v2ILi256EEvPiS0_mE4smem;
	add.s32 	%r3, %r11, %r10;
	st.shared.f32 	[%r3], %f1;
	bar.sync 	0;
	mov.u32 	%r15, %ntid.x;
	setp.lt.u32 	%p1, %r15, 2;
	@%p1 bra 	$L__BB0_4;
$L__BB0_1:
	shr.u32 	%r6, %r15, 1;
	setp.ge.u32 	%p2, %r1, %r6;
	@%p2 bra 	$L__BB0_3;
	shl.b32 	%r12, %r6, 2;
	add.s32 	%r13, %r3, %r12;
	ld.shared.f32 	%f2, [%r13];
	ld.shared.f32 	%f3, [%r3];
	add.f32 	%f4, %f2, %f3;
	st.shared.f32 	[%r3], %f4;
$L__BB0_3:
	bar.sync 	0;
	setp.gt.u32 	%p3, %r15, 3;
	mov.u32 	%r15, %r6;
	@%p3 bra 	$L__BB0_1;
$L__BB0_4:
	setp.ne.s32 	%p4, %r1, 0;
	@%p4 bra 	$L__BB0_6;
	ld.shared.f32 	%f5, [_ZZ9reduce_v2ILi256EEvPiS0_mE4smem];
	cvt.rzi.s32.f32 	%r14, %f5;
	cvta.to.global.u64 	%rd6, %rd1;
	mul.wide.u32 	%rd7, %r2, 4;
	add.s64 	%rd8, %rd6, %rd7;
	st.global.u32 	[%rd8], %r14;
$L__BB0_6:
	ret;

}


// ===== COMPILED SASS (sm_100) =====

	.target	sm_100

	.elftype	@"ET_EXEC"


//--------------------- .note.nv.tkinfo           --------------------------
	.section	.note.nv.tkinfo,"",@"SHT_NOTE"
	.sectionflags	@"SHF_NOTE_NV_TKINFO"
	.tkinfo
        /*0018*/ 	.word	0x00000002
        /*0030*/ 	.string	""
        /*0030*/ 	.string	"ptxas"
        /*0030*/ 	.string	"Cuda compilation tools, release 13.0, V13.0.88"
        /*0030*/ 	.string	"Build cuda_13.0.r13.0/compiler.36424714_0"
        /*0030*/ 	.string	"-arch sm_100 -m 64 "



//--------------------- .note.nv.cuinfo           --------------------------
	.section	.note.nv.cuinfo,"",@"SHT_NOTE"
	.sectionflags	@"SHF_NOTE_NV_CUINFO"
        /*0018*/ 	.short	0x0002
        /*001a*/ 	.short	0x0064
        /*001c*/ 	.short	0x0082
	.zero		2


//--------------------- .nv.info                  --------------------------
	.section	.nv.info,"",@"SHT_CUDA_INFO"
	.align	4


	//----- nvinfo : EIATTR_REGCOUNT
	.align		4
        /*0000*/ 	.byte	0x04, 0x2f
        /*0002*/ 	.short	(.L_1 - .L_0)
	.align		4
.L_0:
        /*0004*/ 	.word	index@(_Z9reduce_v2ILi256EEvPiS0_m)
        /*0008*/ 	.word	0x0000000b


	//----- nvinfo : EIATTR_FRAME_SIZE
	.align		4
.L_1:
        /*000c*/ 	.byte	0x04, 0x11
        /*000e*/ 	.short	(.L_3 - .L_2)
	.align		4
.L_2:
        /*0010*/ 	.word	index@(_Z9reduce_v2ILi256EEvPiS0_m)
        /*0014*/ 	.word	0x00000000


	//----- nvinfo : EIATTR_MIN_STACK_SIZE
	.align		4
.L_3:
        /*0018*/ 	.byte	0x04, 0x12
        /*001a*/ 	.short	(.L_5 - .L_4)
	.align		4
.L_4:
        /*001c*/ 	.word	index@(_Z9reduce_v2ILi256EEvPiS0_m)
        /*0020*/ 	.word	0x00000000
.L_5:


//--------------------- .nv.compat                --------------------------
	.section	.nv.compat,"",@"SHT_CUDA_COMPAT_INFO"
	.align	4
        /*0000*/ 	.byte	0x02, 0x09, 0x00, 0x00, 0x02, 0x02, 0x01, 0x00, 0x02, 0x05, 0x05, 0x00, 0x03, 0x07, 0x01, 0x01
        /*0010*/ 	.byte	0x02, 0x03, 0x00, 0x00, 0x02, 0x06, 0x01, 0x00, 0x04, 0x0b, 0x08, 0x00, 0x09, 0x00, 0x00, 0x00
        /*0020*/ 	.byte	0x00, 0x00, 0x00, 0x00


//--------------------- .nv.info._Z9reduce_v2ILi256EEvPiS0_m --------------------------
	.section	.nv.info._Z9reduce_v2ILi256EEvPiS0_m,"",@"SHT_CUDA_INFO"
	.sectionflags	@""
	.align	4


	//----- nvinfo : EIATTR_CUDA_API_VERSION
	.align		4
        /*0000*/ 	.byte	0x04, 0x37
        /*0002*/ 	.short	(.L_7 - .L_6)
.L_6:
        /*0004*/ 	.word	0x00000082


	//----- nvinfo : EIATTR_KPARAM_INFO
	.align		4
.L_7:
        /*0008*/ 	.byte	0x04, 0x17
        /*000a*/ 	.short	(.L_9 - .L_8)
.L_8:
        /*000c*/ 	.word	0x00000000
        /*0010*/ 	.short	0x0002
        /*0012*/ 	.short	0x0010
        /*0014*/ 	.byte	0x00, 0xf0, 0x21, 0x00


	//----- nvinfo : EIATTR_KPARAM_INFO
	.align		4
.L_9:
        /*0018*/ 	.byte	0x04, 0x17
        /*001a*/ 	.short	(.L_11 - .L_10)
.L_10:
        /*001c*/ 	.word	0x00000000
        /*0020*/ 	.short	0x0001
        /*0022*/ 	.short	0x0008
        /*0024*/ 	.byte	0x00, 0xf5, 0x21, 0x00


	//----- nvinfo : EIATTR_KPARAM_INFO
	.align		4
.L_11:
        /*0028*/ 	.byte	0x04, 0x17
        /*002a*/ 	.short	(.L_13 - .L_12)
.L_12:
        /*002c*/ 	.word	0x00000000
        /*0030*/ 	.short	0x0000
        /*0032*/ 	.short	0x0000
        /*0034*/ 	.byte	0x00, 0xf5, 0x21, 0x00


	//----- nvinfo : EIATTR_SPARSE_MMA_MASK
	.align		4
.L_13:
        /*0038*/ 	.byte	0x03, 0x50
        /*003a*/ 	.short	0x0000


	//----- nvinfo : EIATTR_MAXREG_COUNT
	.align		4
        /*003c*/ 	.byte	0x03, 0x1b
        /*003e*/ 	.short	0x00ff


	//----- nvinfo : EIATTR_NUM_BARRIERS
	.align		4
        /*0040*/ 	.byte	0x02, 0x4c
        /*0042*/ 	.byte	0x01
	.zero		1


	//----- nvinfo : EIATTR_MERCURY_ISA_VERSION
	.align		4
        /*0044*/ 	.byte	0x03, 0x5f
        /*0046*/ 	.short	0x0101


	//----- nvinfo : EIATTR_VRC_CTA_INIT_COUNT
	.align		4
        /*0048*/ 	.byte	0x02, 0x4a
	.zero		1
	.zero		1


	//----- nvinfo : EIATTR_EXIT_INSTR_OFFSETS
	.align		4
        /*004c*/ 	.byte	0x04, 0x1c
        /*004e*/ 	.short	(.L_15 - .L_14)


	//   ....[0]....
.L_14:
        /*0050*/ 	.word	0x000001f0


	//   ....[1]....
        /*0054*/ 	.word	0x00000280


	//----- nvinfo : EIATTR_CBANK_PARAM_SIZE
	.align		4
.L_15:
        /*0058*/ 	.byte	0x03, 0x19
        /*005a*/ 	.short	0x0018


	//----- nvinfo : EIATTR_PARAM_CBANK
	.align		4
        /*005c*/ 	.byte	0x04, 0x0a
        /*005e*/ 	.short	(.L_17 - .L_16)
	.align		4
.L_16:
        /*0060*/ 	.word	index@(.nv.constant0._Z9reduce_v2ILi256EEvPiS0_m)
        /*0064*/ 	.short	0x0380
        /*0066*/ 	.short	0x0018


	//----- nvinfo : EIATTR_SW_WAR
	.align		4
.L_17:
        /*0068*/ 	.byte	0x04, 0x36
        /*006a*/ 	.short	(.L_19 - .L_18)
.L_18:
        /*006c*/ 	.word	0x00000008
.L_19:


//--------------------- .nv.callgraph             --------------------------
	.section	.nv.callgraph,"",@"SHT_CUDA_CALLGRAPH"
	.align	4
	.sectionentsize	8
	.align		4
        /*0000*/ 	.word	0x00000000
	.align		4
        /*0004*/ 	.word	0xffffffff
	.align		4
        /*0008*/ 	.word	0x00000000
	.align		4
        /*000c*/ 	.word	0xfffffffe
	.align		4
        /*0010*/ 	.word	0x00000000
	.align		4
        /*0014*/ 	.word	0xfffffffd
	.align		4
        /*0018*/ 	.word	0x00000000
	.align		4
        /*001c*/ 	.word	0xfffffffc


//--------------------- .text._Z9reduce_v2ILi256EEvPiS0_m --------------------------
	.section	.text._Z9reduce_v2ILi256EEvPiS0_m,"ax",@progbits
	.align	128
        .global         _Z9reduce_v2ILi256EEvPiS0_m
        .type           _Z9reduce_v2ILi256EEvPiS0_m,@function
        .size           _Z9reduce_v2ILi256EEvPiS0_m,(.L_x_3 - _Z9reduce_v2ILi256EEvPiS0_m)
        .other          _Z9reduce_v2ILi256EEvPiS0_m,@"STO_CUDA_ENTRY STV_DEFAULT"
_Z9reduce_v2ILi256EEvPiS0_m:
.text._Z9reduce_v2ILi256EEvPiS0_m:
[----:B------:R-:W-:Y:S01]  /*0000*/  LDC R1, c[0x0][0x37c] ;  /* 0x0000df00ff017b82 */ /* 0x000fe20000000800 */
[----:B------:R-:W0:Y:S07]  /*0010*/  S2R R6, SR_TID.X ;  /* 0x0000000000067919 */ /* 0x000e2e0000002100 */
[----:B------:R-:W1:Y:S01]  /*0020*/  LDC.64 R2, c[0x0][0x380] ;  /* 0x0000e000ff027b82 */ /* 0x000e620000000a00 */
[----:B------:R-:W2:Y:S01]  /*0030*/  LDCU.64 UR6, c[0x0][0x358] ;  /* 0x00006b00ff0677ac */ /* 0x000ea20008000a00 */
[----:B------:R-:W0:Y:S02]  /*0040*/  S2R R7, SR_CTAID.X ;  /* 0x0000000000077919 */ /* 0x000e240000002500 */
[----:B0-----:R-:W-:-:S04]  /*0050*/  IMAD R5, R7, 0x100, R6 ;  /* 0x0000010007057824 */ /* 0x001fc800078e0206 */
[----:B-1----:R-:W-:-:S06]  /*0060*/  IMAD.WIDE R2, R5, 0x4, R2 ;  /* 0x0000000405027825 */ /* 0x002fcc00078e0202 */
[----:B--2---:R-:W2:Y:S01]  /*0070*/  LDG.E R2, desc[UR6][R2.64] ;  /* 0x0000000602027981 */ /* 0x004ea2000c1e1900 */
[----:B------:R-:W0:Y:S01]  /*0080*/  S2UR UR5, SR_CgaCtaId ;  /* 0x00000000000579c3 */ /* 0x000e220000008800 */
[----:B------:R-:W-:Y:S01]  /*0090*/  UMOV UR4, 0x400 ;  /* 0x0000040000047882 */ /* 0x000fe20000000000 */
[----:B------:R-:W1:Y:S01]  /*00a0*/  LDCU UR8, c[0x0][0x360] ;  /* 0x00006c00ff0877ac */ /* 0x000e620008000800 */
[----:B------:R-:W-:Y:S01]  /*00b0*/  ISETP.NE.AND P0, PT, R6, RZ, PT ;  /* 0x000000ff0600720c */ /* 0x000fe20003f05270 */
[----:B-1----:R-:W-:Y:S02]  /*00c0*/  UISETP.GE.U32.AND UP0, UPT, UR8, 0x2, UPT ;  /* 0x000000020800788c */ /* 0x002fe4000bf06070 */
[----:B0-----:R-:W-:-:S06]  /*00d0*/  ULEA UR4, UR5, UR4, 0x18 ;  /* 0x0000000405047291 */ /* 0x001fcc000f8ec0ff */
[----:B------:R-:W-:Y:S02]  /*00e0*/  LEA R5, R6, UR4, 0x2 ;  /* 0x0000000406057c11 */ /* 0x000fe4000f8e10ff */
[----:B--2---:R-:W-:-:S05]  /*00f0*/  I2FP.F32.S32 R0, R2 ;  /* 0x0000000200007245 */ /* 0x004fca0000201400 */
[----:B------:R0:W-:Y:S01]  /*0100*/  STS [R5], R0 ;  /* 0x0000000005007388 */ /* 0x0001e20000000800 */
[----:B------:R-:W-:Y:S06]  /*0110*/  BAR.SYNC.DEFER_BLOCKING 0x0 ;  /* 0x0000000000007b1d */ /* 0x000fec0000010000 */
[----:B------:R-:W-:Y:S05]  /*0120*/  BRA.U !UP0, `(.L_x_0) ;  /* 0x0000000108307547 */ /* 0x000fea000b800000 */
[----:B0-----:R-:W-:-:S07]  /*0130*/  IMAD.U32 R0, RZ, RZ, UR8 ;  /* 0x00000008ff007e24 */ /* 0x001fce000f8e00ff */
.L_x_1:
[----:B------:R-:W-:-:S04]  /*0140*/  SHF.R.U32.HI R8, RZ, 0x1, R0 ;  /* 0x00000001ff087819 */ /* 0x000fc80000011600 */
[----:B------:R-:W-:-:S13]  /*0150*/  ISETP.GE.U32.AND P1, PT, R6, R8, PT ;  /* 0x000000080600720c */ /* 0x000fda0003f26070 */
[----:B------:R-:W-:Y:S01]  /*0160*/  @!P1 LEA R2, R8, R5, 0x2 ;  /* 0x0000000508029211 */ /* 0x000fe200078e10ff */
[----:B------:R-:W-:Y:S05]  /*0170*/  @!P1 LDS R3, [R5] ;  /* 0x0000000005039984 */ /* 0x000fea0000000800 */
[----:B------:R-:W0:Y:S02]  /*0180*/  @!P1 LDS R2, [R2] ;  /* 0x0000000002029984 */ /* 0x000e240000000800 */
[----:B0-----:R-:W-:-:S05]  /*0190*/  @!P1 FADD R4, R2, R3 ;  /* 0x0000000302049221 */ /* 0x001fca0000000000 */
[----:B------:R1:W-:Y:S01]  /*01a0*/  @!P1 STS [R5], R4 ;  /* 0x0000000405009388 */ /* 0x0003e20000000800 */
[----:B------:R-:W-:Y:S01]  /*01b0*/  BAR.SYNC.DEFER_BLOCKING 0x0 ;  /* 0x0000000000007b1d */ /* 0x000fe20000010000 */
[----:B------:R-:W-:Y:S01]  /*01c0*/  ISETP.GT.U32.AND P1, PT, R0, 0x3, PT ;  /* 0x000000030000780c */ /* 0x000fe20003f24070 */
[----:B------:R-:W-:-:S12]  /*01d0*/  IMAD.MOV.U32 R0, RZ, RZ, R8 ;  /* 0x000000ffff007224 */ /* 0x000fd800078e0008 */
[----:B-1----:R-:W-:Y:S05]  /*01e0*/  @P1 BRA `(.L_x_1) ;  /* 0xfffffffc00d41947 */ /* 0x002fea000383ffff */
.L_x_0:
[----:B------:R-:W-:Y:S05]  /*01f0*/  @P0 EXIT ;  /* 0x000000000000094d */ /* 0x000fea0003800000 */
[----:B------:R-:W1:Y:S01]  /*0200*/  S2UR UR5, SR_CgaCtaId ;  /* 0x00000000000579c3 */ /* 0x000e620000008800 */
[----:B------:R-:W-:-:S07]  /*0210*/  UMOV UR4, 0x400 ;  /* 0x0000040000047882 */ /* 0x000fce0000000000 */
[----:B------:R-:W2:Y:S01]  /*0220*/  LDC.64 R2, c[0x0][0x388] ;  /* 0x0000e200ff027b82 */ /* 0x000ea20000000a00 */
[----:B-1----:R-:W-:Y:S01]  /*0230*/  ULEA UR4, UR5, UR4, 0x18 ;  /* 0x0000000405047291 */ /* 0x002fe2000f8ec0ff */
[----:B--2---:R-:W-:-:S08]  /*0240*/  IMAD.WIDE.U32 R2, R7, 0x4, R2 ;  /* 0x0000000407027825 */ /* 0x004fd000078e0002 */
[----:B0-----:R-:W0:Y:S02]  /*0250*/  LDS R0, [UR4] ;  /* 0x00000004ff007984 */ /* 0x001e240008000800 */
[----:B0-----:R-:W0:Y:S02]  /*0260*/  F2I.TRUNC.NTZ R5, R0 ;  /* 0x0000000000057305 */ /* 0x001e24000020f100 */
[----:B0-----:R-:W-:Y:S01]  /*0270*/  STG.E desc[UR6][R2.64], R5 ;  /* 0x0000000502007986 */ /* 0x001fe2000c101906 */
[----:B------:R-:W-:Y:S05]  /*0280*/  EXIT ;  /* 0x000000000000794d */ /* 0x000fea0003800000 */
.L_x_2:
[----:B------:R-:W-:-:S00]  /*0290*/  BRA `(.L_x_2) ;  /* 0xfffffffc00fc7947 */ /* 0x000fc0000383ffff */
[----:B------:R-:W-:-:S00]  /*02a0*/  NOP ;  /* 0x0000000000007918 */ /* 0x000fc00000000000 */
        /* <DEDUP_REMOVED lines=13> */
.L_x_3:


//--------------------- .nv.shared._Z9reduce_v2ILi256EEvPiS0_m --------------------------
	.section	.nv.shared._Z9reduce_v2ILi256EEvPiS0_m,"aw",@nobits
	.sectionflags	@""
	.align	4
.nv.shared._Z9reduce_v2ILi256EEvPiS0_m:
	.zero		2048


//--------------------- .nv.shared.reserved.0     --------------------------
	.section	.nv.shared.reserved.0,"aw",@nobits
	.weak		__nv_reservedSMEM_offset_0_alias
	.size		__nv_reservedSMEM_offset_0_alias, 0, 64
	.other		__nv_reservedSMEM_offset_0_alias,@"STO_CUDA_RESERVED_SHARED STV_DEFAULT"
__nv_reservedSMEM_offset_0_alias:
	.zero		0
	.zero		64


//--------------------- .nv.constant0._Z9reduce_v2ILi256EEvPiS0_m --------------------------
	.section	.nv.constant0._Z9reduce_v2ILi256EEvPiS0_m,"a",@progbits
	.sectionflags	@""
	.align	4
.nv.constant0._Z9reduce_v2ILi256EEvPiS0_m:
	.zero		920


//--------------------- SYMBOLS --------------------------

	.type		.nv.reservedSmem.offset0,@object
	.size		.nv.reservedSmem.offset0,0x4
	.type		.nv.reservedSmem.cap,@object
	.size		.nv.reservedSmem.cap,0x4
